//
// Generated by NVIDIA NVVM Compiler
//
// Compiler Build ID: CL-36424714
// Cuda compilation tools, release 13.0, V13.0.88
// Based on NVVM 20.0.0
//

.version 9.0
.target sm_100
.address_size 64

	// .globl	_Z8hellocudv
.extern .func  (.param .b32 func_retval0) vprintf
(
	.param .b64 vprintf_param_0,
	.param .b64 vprintf_param_1
)
;
.global .align 1 .b8 $str[18] = {72, 101, 108, 108, 111, 32, 67, 85, 68, 65, 32, 70, 117, 110, 99, 33, 10};

.visible .entry _Z8hellocudv()
{
	.reg .b32 	%r<3>;
	.reg .b64 	%rd<3>;

	mov.u64 	%rd1, $str;
	cvta.global.u64 	%rd2, %rd1;
	{ // callseq 0, 0
	.param .b64 param0;
	st.param.b64 	[param0], %rd2;
	.param .b64 param1;
	st.param.b64 	[param1], 0;
	.param .b32 retval0;
	call.uni (retval0), 
	vprintf, 
	(
	param0, 
	param1
	);
	ld.param.b32 	%r1, [retval0];
	} // callseq 0
	ret;

}


// ===== COMPILED SASS (sm_100) =====

	.target	sm_100

	.elftype	@"ET_EXEC"


//--------------------- .note.nv.tkinfo           --------------------------
	.section	.note.nv.tkinfo,"",@"SHT_NOTE"
	.sectionflags	@"SHF_NOTE_NV_TKINFO"
	.tkinfo
        /*0018*/ 	.word	0x00000002
        /*0030*/ 	.string	""
        /*0030*/ 	.string	"ptxas"
        /*0030*/ 	.string	"Cuda compilation tools, release 13.0, V13.0.88"
        /*0030*/ 	.string	"Build cuda_13.0.r13.0/compiler.36424714_0"
        /*0030*/ 	.string	"-arch sm_100 -m 64 "



//--------------------- .note.nv.cuinfo           --------------------------
	.section	.note.nv.cuinfo,"",@"SHT_NOTE"
	.sectionflags	@"SHF_NOTE_NV_CUINFO"
        /*0018*/ 	.short	0x0002
        /*001a*/ 	.short	0x0064
        /*001c*/ 	.short	0x0082
	.zero		2


//--------------------- .nv.info                  --------------------------
	.section	.nv.info,"",@"SHT_CUDA_INFO"
	.align	4


	//----- nvinfo : EIATTR_REGCOUNT
	.align		4
        /*0000*/ 	.byte	0x04, 0x2f
        /*0002*/ 	.short	(.L_2 - .L_1)
	.align		4
.L_1:
        /*0004*/ 	.word	index@(_Z8hellocudv)
        /*0008*/ 	.word	0x00000018


	//----- nvinfo : EIATTR_FRAME_SIZE
	.align		4
.L_2:
        /*000c*/ 	.byte	0x04, 0x11
        /*000e*/ 	.short	(.L_4 - .L_3)
	.align		4
.L_3:
        /*0010*/ 	.word	index@(_Z8hellocudv)
        /*0014*/ 	.word	0x00000000


	//----- nvinfo : EIATTR_MIN_STACK_SIZE
	.align		4
.L_4:
        /*0018*/ 	.byte	0x04, 0x12
        /*001a*/ 	.short	(.L_6 - .L_5)
	.align		4
.L_5:
        /*001c*/ 	.word	index@(_Z8hellocudv)
        /*0020*/ 	.word	0x00000000
.L_6:


//--------------------- .nv.compat                --------------------------
	.section	.nv.compat,"",@"SHT_CUDA_COMPAT_INFO"
	.align	4
        /*0000*/ 	.byte	0x02, 0x09, 0x00, 0x00, 0x02, 0x02, 0x01, 0x00, 0x02, 0x05, 0x05, 0x00, 0x03, 0x07, 0x01, 0x01
        /*0010*/ 	.byte	0x02, 0x03, 0x00, 0x00, 0x02, 0x06, 0x01, 0x00, 0x04, 0x0b, 0x08, 0x00, 0x09, 0x00, 0x00, 0x00
        /*0020*/ 	.byte	0x00, 0x00, 0x00, 0x00


//--------------------- .nv.info._Z8hellocudv     --------------------------
	.section	.nv.info._Z8hellocudv,"",@"SHT_CUDA_INFO"
	.sectionflags	@""
	.align	4


	//----- nvinfo : EIATTR_CUDA_API_VERSION
	.align		4
        /*0000*/ 	.byte	0x04, 0x37
        /*0002*/ 	.short	(.L_8 - .L_7)
.L_7:
        /*0004*/ 	.word	0x00000082


	//----- nvinfo : EIATTR_SPARSE_MMA_MASK
	.align		4
.L_8:
        /*0008*/ 	.byte	0x03, 0x50
        /*000a*/ 	.short	0x0000


	//----- nvinfo : EIATTR_MAXREG_COUNT
	.align		4
        /*000c*/ 	.byte	0x03, 0x1b
        /*000e*/ 	.short	0x00ff


	//----- nvinfo : EIATTR_EXTERNS
	.align		4
        /*0010*/ 	.byte	0x04, 0x0f
        /*0012*/ 	.short	(.L_10 - .L_9)


	//   ....[0]....
	.align		4
.L_9:
        /*0014*/ 	.word	index@(vprintf)


	//----- nvinfo : EIATTR_MERCURY_ISA_VERSION
	.align		4
.L_10:
        /*0018*/ 	.byte	0x03, 0x5f
        /*001a*/ 	.short	0x0101


	//----- nvinfo : EIATTR_VRC_CTA_INIT_COUNT
	.align		4
        /*001c*/ 	.byte	0x02, 0x4a
	.zero		1
	.zero		1


	//----- nvinfo : EIATTR_SYSCALL_OFFSETS
	.align		4
        /*0020*/ 	.byte	0x04, 0x46
        /*0022*/ 	.short	(.L_12 - .L_11)


	//   ....[0]....
.L_11:
        /*0024*/ 	.word	0x00000080


	//----- nvinfo : EIATTR_EXIT_INSTR_OFFSETS
	.align		4
.L_12:
        /*0028*/ 	.byte	0x04, 0x1c
        /*002a*/ 	.short	(.L_14 - .L_13)


	//   ....[0]....
.L_13:
        /*002c*/ 	.word	0x00000090


	//----- nvinfo : EIATTR_SW_WAR
	.align		4
.L_14:
        /*0030*/ 	.byte	0x04, 0x36
        /*0032*/ 	.short	(.L_16 - .L_15)
.L_15:
        /*0034*/ 	.word	0x00000008
.L_16:


//--------------------- .nv.callgraph             --------------------------
	.section	.nv.callgraph,"",@"SHT_CUDA_CALLGRAPH"
	.align	4
	.sectionentsize	8
	.align		4
        /*0000*/ 	.word	0x00000000
	.align		4
        /*0004*/ 	.word	0xffffffff
	.align		4
        /*0008*/ 	.word	index@(_Z8hellocudv)
	.align		4
        /*000c*/ 	.word	index@(vprintf)
	.align		4
        /*0010*/ 	.word	0x00000000
	.align		4
        /*0014*/ 	.word	0xfffffffe
	.align		4
        /*0018*/ 	.word	0x00000000
	.align		4
        /*001c*/ 	.word	0xfffffffd
	.align		4
        /*0020*/ 	.word	0x00000000
	.align		4
        /*0024*/ 	.word	0xfffffffc


//--------------------- .nv.constant4             --------------------------
	.section	.nv.constant4,"a",@progbits
	.align	8
	.align		8
.nv.constant4:
        /*0000*/ 	.dword	vprintf
	.align		8
        /*0008*/ 	.dword	$str


//--------------------- .text._Z8hellocudv        --------------------------
	.section	.text._Z8hellocudv,"ax",@progbits
	.align	128
        .global         _Z8hellocudv
        .type           _Z8hellocudv,@function
        .size           _Z8hellocudv,(.L_x_2 - _Z8hellocudv)
        .other          _Z8hellocudv,@"STO_CUDA_ENTRY STV_DEFAULT"
_Z8hellocudv:
.text._Z8hellocudv:
[----:B------:R-:W0:Y:S01]  /*0000*/  LDC R1, c[0x0][0x37c] ;  /* 0x0000df00ff017b82 */ /* 0x000e220000000800 */
[----:B------:R-:W-:Y:S01]  /*0010*/  MOV R0, 0x0 ;  /* 0x0000000000007802 */ /* 0x000fe20000000f00 */
[----:B------:R-:W1:Y:S01]  /*0020*/  LDCU.64 UR4, c[0x4][0x8] ;  /* 0x01000100ff0477ac */ /* 0x000e620008000a00 */
[----:B------:R-:W-:-:S05]  /*0030*/  CS2R R6, SRZ ;  /* 0x0000000000067805 */ /* 0x000fca000001ff00 */
[----:B------:R2:W3:Y:S01]  /*0040*/  LDC.64 R2, c[0x4][R0] ;  /* 0x0100000000027b82 */ /* 0x0004e20000000a00 */
[----:B-1----:R-:W-:Y:S02]  /*0050*/  IMAD.U32 R4, RZ, RZ, UR4 ;  /* 0x00000004ff047e24 */ /* 0x002fe4000f8e00ff */
[----:B--2---:R-:W-:-:S07]  /*0060*/  IMAD.U32 R5, RZ, RZ, UR5 ;  /* 0x00000005ff057e24 */ /* 0x004fce000f8e00ff */
[----:B------:R-:W-:-:S07]  /*0070*/  LEPC R20, `(.L_x_0) ;  /* 0x000000001014794e */ /* 0x000fce0000000000 */
[----:B0--3--:R-:W-:Y:S05]  /*0080*/  CALL.ABS.NOINC R2 ;  /* 0x0000000002007343 */ /* 0x009fea0003c00000 */
.L_x_0:
[----:B------:R-:W-:Y:S05]  /*0090*/  EXIT ;  /* 0x000000000000794d */ /* 0x000fea0003800000 */
.L_x_1:
[----:B------:R-:W-:-:S00]  /*00a0*/  BRA `(.L_x_1) ;  /* 0xfffffffc00fc7947 */ /* 0x000fc0000383ffff */
[----:B------:R-:W-:-:S00]  /*00b0*/  NOP ;  /* 0x0000000000007918 */ /* 0x000fc00000000000 */
        /* <DEDUP_REMOVED lines=12> */
.L_x_2:


//--------------------- .nv.global.init           --------------------------
	.section	.nv.global.init,"aw",@progbits
.nv.global.init:
	.type		$str,@object
	.size		$str,(.L_0 - $str)
$str:
        /*0000*/ 	.byte	0x48, 0x65, 0x6c, 0x6c, 0x6f, 0x20, 0x43, 0x55, 0x44, 0x41, 0x20, 0x46, 0x75, 0x6e, 0x63, 0x21
        /*0010*/ 	.byte	0x0a, 0x00
.L_0:


//--------------------- .nv.shared.reserved.0     --------------------------
	.section	.nv.shared.reserved.0,"aw",@nobits
	.weak		__nv_reservedSMEM_offset_0_alias
	.size		__nv_reservedSMEM_offset_0_alias, 0, 64
	.other		__nv_reservedSMEM_offset_0_alias,@"STO_CUDA_RESERVED_SHARED STV_DEFAULT"
__nv_reservedSMEM_offset_0_alias:
	.zero		0
	.zero		64


//--------------------- .nv.constant0._Z8hellocudv --------------------------
	.section	.nv.constant0._Z8hellocudv,"a",@progbits
	.sectionflags	@""
	.align	4
.nv.constant0._Z8hellocudv:
	.zero		896


//--------------------- SYMBOLS --------------------------

	.type		.nv.reservedSmem.offset0,@object
	.size		.nv.reservedSmem.offset0,0x4
	.type		vprintf,@function
